	.headerflags	@"EF_CUDA_TEXMODE_UNIFIED EF_CUDA_64BIT_ADDRESS EF_CUDA_ACCELERATORS EF_CUDA_SM90 EF_CUDA_VIRTUAL_SM(EF_CUDA_SM90)"
	.elftype	@"ET_EXEC"


//--------------------- .nv.info                  --------------------------
	.section	.nv.info,"",@"SHT_CUDA_INFO"
	.align	4


	//----- nvinfo : EIATTR_REGCOUNT
	.align		4
        /*0000*/ 	.byte	0x04, 0x2f
        /*0002*/ 	.short	(.L_2 - .L_1)
	.align		4
.L_1:
        /*0004*/ 	.word	index@(triton_poi_fused__log_softmax__softmax_add_mul_neg_pow_1)
        /*0008*/ 	.word	0x00000018


	//----- nvinfo : EIATTR_MIN_STACK_SIZE
	.align		4
.L_2:
        /*000c*/ 	.byte	0x04, 0x12
        /*000e*/ 	.short	(.L_4 - .L_3)
	.align		4
.L_3:
        /*0010*/ 	.word	index@(triton_poi_fused__log_softmax__softmax_add_mul_neg_pow_1)
        /*0014*/ 	.word	0x00000000


	//----- nvinfo : EIATTR_FRAME_SIZE
	.align		4
.L_4:
        /*0018*/ 	.byte	0x04, 0x11
        /*001a*/ 	.short	(.L_6 - .L_5)
	.align		4
.L_5:
        /*001c*/ 	.word	index@(triton_poi_fused__log_softmax__softmax_add_mul_neg_pow_1)
        /*0020*/ 	.word	0x00000000


	//----- nvinfo : EIATTR_MIN_STACK_SIZE
	.align		4
.L_6:
        /*0024*/ 	.byte	0x04, 0x12
        /*0026*/ 	.short	(.L_8 - .L_7)
	.align		4
.L_7:
        /*0028*/ 	.word	index@(triton_poi_fused__log_softmax__softmax_add_mul_neg_pow_1)
        /*002c*/ 	.word	0x00000000
.L_8:


//--------------------- .nv.info.triton_poi_fused__log_softmax__softmax_add_mul_neg_pow_1 --------------------------
	.section	.nv.info.triton_poi_fused__log_softmax__softmax_add_mul_neg_pow_1,"",@"SHT_CUDA_INFO"
	.sectionflags	@""
	.align	4


	//----- nvinfo : EIATTR_CUDA_API_VERSION
	.align		4
        /*0000*/ 	.byte	0x04, 0x37
        /*0002*/ 	.short	(.L_10 - .L_9)
.L_9:
        /*0004*/ 	.word	0x0000007c


	//----- nvinfo : EIATTR_KPARAM_INFO
	.align		4
.L_10:
        /*0008*/ 	.byte	0x04, 0x17
        /*000a*/ 	.short	(.L_12 - .L_11)
.L_11:
        /*000c*/ 	.word	0x00000000
        /*0010*/ 	.short	0x0003
        /*0012*/ 	.short	0x0018
        /*0014*/ 	.byte	0x00, 0xf0, 0x11, 0x00


	//----- nvinfo : EIATTR_KPARAM_INFO
	.align		4
.L_12:
        /*0018*/ 	.byte	0x04, 0x17
        /*001a*/ 	.short	(.L_14 - .L_13)
.L_13:
        /*001c*/ 	.word	0x00000000
        /*0020*/ 	.short	0x0002
        /*0022*/ 	.short	0x0010
        /*0024*/ 	.byte	0x00, 0xf4, 0x21, 0x00


	//----- nvinfo : EIATTR_KPARAM_INFO
	.align		4
.L_14:
        /*0028*/ 	.byte	0x04, 0x17
        /*002a*/ 	.short	(.L_16 - .L_15)
.L_15:
        /*002c*/ 	.word	0x00000000
        /*0030*/ 	.short	0x0001
        /*0032*/ 	.short	0x0008
        /*0034*/ 	.byte	0x00, 0xf4, 0x21, 0x00


	//----- nvinfo : EIATTR_KPARAM_INFO
	.align		4
.L_16:
        /*0038*/ 	.byte	0x04, 0x17
        /*003a*/ 	.short	(.L_18 - .L_17)
.L_17:
        /*003c*/ 	.word	0x00000000
        /*0040*/ 	.short	0x0000
        /*0042*/ 	.short	0x0000
        /*0044*/ 	.byte	0x00, 0xf4, 0x21, 0x00


	//----- nvinfo : EIATTR_SPARSE_MMA_MASK
	.align		4
.L_18:
        /*0048*/ 	.byte	0x03, 0x50
        /*004a*/ 	.short	0x0000


	//----- nvinfo : EIATTR_MAXREG_COUNT
	.align		4
        /*004c*/ 	.byte	0x03, 0x1b
        /*004e*/ 	.short	0x00ff


	//----- nvinfo : EIATTR_EXIT_INSTR_OFFSETS
	.align		4
        /*0050*/ 	.byte	0x04, 0x1c
        /*0052*/ 	.short	(.L_20 - .L_19)


	//   ....[0]....
.L_19:
        /*0054*/ 	.word	0x00000690


	//   ....[1]....
        /*0058*/ 	.word	0x000006b0


	//----- nvinfo : EIATTR_REQNTID
	.align		4
.L_20:
        /*005c*/ 	.byte	0x04, 0x10
        /*005e*/ 	.short	(.L_22 - .L_21)
.L_21:
        /*0060*/ 	.word	0x00000020
        /*0064*/ 	.word	0x00000001
        /*0068*/ 	.word	0x00000001


	//----- nvinfo : EIATTR_CBANK_PARAM_SIZE
	.align		4
.L_22:
        /*006c*/ 	.byte	0x03, 0x19
        /*006e*/ 	.short	0x001c


	//----- nvinfo : EIATTR_PARAM_CBANK
	.align		4
        /*0070*/ 	.byte	0x04, 0x0a
        /*0072*/ 	.short	(.L_24 - .L_23)
	.align		4
.L_23:
        /*0074*/ 	.word	index@(.nv.constant0.triton_poi_fused__log_softmax__softmax_add_mul_neg_pow_1)
        /*0078*/ 	.short	0x0210
        /*007a*/ 	.short	0x001c


	//----- nvinfo : EIATTR_SW_WAR
	.align		4
.L_24:
        /*007c*/ 	.byte	0x04, 0x36
        /*007e*/ 	.short	(.L_26 - .L_25)
.L_25:
        /*0080*/ 	.word	0x00000008
.L_26:


//--------------------- .nv.callgraph             --------------------------
	.section	.nv.callgraph,"",@"SHT_CUDA_CALLGRAPH"
	.align	4
	.sectionentsize	8
	.align		4
        /*0000*/ 	.word	0x00000000
	.align		4
        /*0004*/ 	.word	0xffffffff
	.align		4
        /*0008*/ 	.word	0x00000000
	.align		4
        /*000c*/ 	.word	0xfffffffe
	.align		4
        /*0010*/ 	.word	0x00000000
	.align		4
        /*0014*/ 	.word	0xfffffffd
	.align		4
        /*0018*/ 	.word	0x00000000
	.align		4
        /*001c*/ 	.word	0xfffffffc


//--------------------- .nv.constant4             --------------------------
	.section	.nv.constant4,"a",@progbits
	.align	8
	.align		8
.nv.constant4:
        /*0000*/ 	.dword	_$_str


//--------------------- .text.triton_poi_fused__log_softmax__softmax_add_mul_neg_pow_1 --------------------------
	.section	.text.triton_poi_fused__log_softmax__softmax_add_mul_neg_pow_1,"ax",@progbits
	.align	128
        .global         triton_poi_fused__log_softmax__softmax_add_mul_neg_pow_1
        .type           triton_poi_fused__log_softmax__softmax_add_mul_neg_pow_1,@function
        .size           triton_poi_fused__log_softmax__softmax_add_mul_neg_pow_1,(.L_x_1 - triton_poi_fused__log_softmax__softmax_add_mul_neg_pow_1)
        .other          triton_poi_fused__log_softmax__softmax_add_mul_neg_pow_1,@"STO_CUDA_ENTRY STV_DEFAULT"
triton_poi_fused__log_softmax__softmax_add_mul_neg_pow_1:
.text.triton_poi_fused__log_softmax__softmax_add_mul_neg_pow_1:
[----:B------:R-:W0:Y:S01]  /*0000*/  LDC R1, c[0x0][0x28] ;  /* 0x00000a00ff017b82 */ /* 0x000e220000000800 */
[----:B------:R-:W1:Y:S07]  /*0010*/  S2R R19, SR_TID.X ;  /* 0x0000000000137919 */ /* 0x000e6e0000002100 */
[----:B------:R-:W2:Y:S01]  /*0020*/  LDC.64 R8, c[0x0][0x218] ;  /* 0x00008600ff087b82 */ /* 0x000ea20000000a00 */
[----:B------:R-:W-:Y:S01]  /*0030*/  CS2R R14, SRZ ;  /* 0x00000000000e7805 */ /* 0x000fe2000001ff00 */
[----:B------:R-:W3:Y:S01]  /*0040*/  S2R R3, SR_CTAID.X ;  /* 0x0000000000037919 */ /* 0x000ee20000002500 */
[----:B------:R-:W-:Y:S01]  /*0050*/  CS2R R16, SRZ ;  /* 0x0000000000107805 */ /* 0x000fe2000001ff00 */
[----:B------:R-:W-:Y:S01]  /*0060*/  ULDC.64 UR4, c[0x0][0x208] ;  /* 0x0000820000047ab9 */ /* 0x000fe20000000a00 */
[----:B------:R-:W-:-:S03]  /*0070*/  HFMA2.MMA R18, -RZ, RZ, 0, 0 ;  /* 0x00000000ff127435 */ /* 0x000fc600000001ff */
[----:B------:R-:W4:Y:S01]  /*0080*/  LDC.64 R6, c[0x0][0x210] ;  /* 0x00008400ff067b82 */ /* 0x000f220000000a00 */
[----:B------:R-:W-:Y:S02]  /*0090*/  CS2R R10, SRZ ;  /* 0x00000000000a7805 */ /* 0x000fe4000001ff00 */
[----:B------:R-:W-:Y:S02]  /*00a0*/  CS2R R12, SRZ ;  /* 0x00000000000c7805 */ /* 0x000fe4000001ff00 */
[----:B------:R-:W-:Y:S01]  /*00b0*/  MOV R21, RZ ;  /* 0x000000ff00157202 */ /* 0x000fe20000000f00 */
[----:B------:R-:W-:Y:S01]  /*00c0*/  ULDC.64 UR6, c[0x0][0x220] ;  /* 0x0000880000067ab9 */ /* 0x000fe20000000a00 */
[----:B-1----:R-:W-:Y:S02]  /*00d0*/  LOP3.LUT R0, R19, 0xf, RZ, 0xc0, !PT ;  /* 0x0000000f13007812 */ /* 0x002fe400078ec0ff */
[----:B---3--:R-:W-:Y:S02]  /*00e0*/  SHF.R.S32.HI R2, RZ, 0x1b, R3 ;  /* 0x0000001bff027819 */ /* 0x008fe40000011403 */
[----:B------:R-:W-:-:S02]  /*00f0*/  LEA R0, R3, R0, 0x4 ;  /* 0x0000000003007211 */ /* 0x000fc400078e20ff */
[----:B------:R-:W-:Y:S02]  /*0100*/  SGXT R3, R2, 0x1 ;  /* 0x000000010203781a */ /* 0x000fe40000000200 */
[----:B------:R-:W-:Y:S02]  /*0110*/  ISETP.GE.AND P0, PT, R0, 0x10, PT ;  /* 0x000000100000780c */ /* 0x000fe40003f06270 */
[----:B------:R-:W-:-:S04]  /*0120*/  LEA.HI R3, R3, R0, RZ, 0x2 ;  /* 0x0000000003037211 */ /* 0x000fc800078f10ff */
[----:B------:R-:W-:-:S05]  /*0130*/  LOP3.LUT R5, R3, 0xfffffffc, RZ, 0xc0, !PT ;  /* 0xfffffffc03057812 */ /* 0x000fca00078ec0ff */
[----:B--2---:R-:W-:-:S05]  /*0140*/  IMAD.WIDE R2, R5, 0x4, R8 ;  /* 0x0000000405027825 */ /* 0x004fca00078e0208 */
[----:B------:R-:W2:Y:S04]  /*0150*/  @!P0 LDG.E.EL R15, desc[UR4][R2.64] ;  /* 0x00000004020f8981 */ /* 0x000ea8000c2e1900 */
[----:B------:R-:W3:Y:S04]  /*0160*/  @!P0 LDG.E.EL R16, desc[UR4][R2.64+0x4] ;  /* 0x0000040402108981 */ /* 0x000ee8000c2e1900 */
[----:B------:R-:W5:Y:S04]  /*0170*/  @!P0 LDG.E.EL R17, desc[UR4][R2.64+0x8] ;  /* 0x0000080402118981 */ /* 0x000f68000c2e1900 */
[----:B------:R1:W5:Y:S01]  /*0180*/  @!P0 LDG.E.EL R18, desc[UR4][R2.64+0xc] ;  /* 0x00000c0402128981 */ /* 0x000362000c2e1900 */
[----:B----4-:R-:W-:-:S05]  /*0190*/  IMAD.WIDE R4, R5, 0x4, R6 ;  /* 0x0000000405047825 */ /* 0x010fca00078e0206 */
[----:B------:R-:W4:Y:S04]  /*01a0*/  @!P0 LDG.E.EL R10, desc[UR4][R4.64] ;  /* 0x00000004040a8981 */ /* 0x000f28000c2e1900 */
[----:B------:R-:W4:Y:S04]  /*01b0*/  @!P0 LDG.E.EL R11, desc[UR4][R4.64+0x4] ;  /* 0x00000404040b8981 */ /* 0x000f28000c2e1900 */
[----:B------:R-:W4:Y:S04]  /*01c0*/  @!P0 LDG.E.EL R12, desc[UR4][R4.64+0x8] ;  /* 0x00000804040c8981 */ /* 0x000f28000c2e1900 */
[----:B------:R-:W4:Y:S01]  /*01d0*/  @!P0 LDG.E.EL R13, desc[UR4][R4.64+0xc] ;  /* 0x00000c04040d8981 */ /* 0x000f22000c2e1900 */
[----:B-1----:R-:W-:-:S05]  /*01e0*/  IMAD.WIDE R2, R0, 0x4, R6 ;  /* 0x0000000400027825 */ /* 0x002fca00078e0206 */
[----:B------:R1:W4:Y:S01]  /*01f0*/  @!P0 LDG.E R21, desc[UR4][R2.64] ;  /* 0x0000000402158981 */ /* 0x000322000c1e1900 */
[----:B------:R-:W-:-:S05]  /*0200*/  IMAD.WIDE R6, R0, 0x4, R8 ;  /* 0x0000000400067825 */ /* 0x000fca00078e0208 */
[----:B------:R1:W4:Y:S01]  /*0210*/  @!P0 LDG.E R14, desc[UR4][R6.64] ;  /* 0x00000004060e8981 */ /* 0x000322000c1e1900 */
[----:B--2---:R-:W-:Y:S01]  /*0220*/  FMUL R15, R15, 1.4426950216293334961 ;  /* 0x3fb8aa3b0f0f7820 */ /* 0x004fe20000400000 */
[----:B---3--:R-:W-:-:S04]  /*0230*/  FMUL R16, R16, 1.4426950216293334961 ;  /* 0x3fb8aa3b10107820 */ /* 0x008fc80000400000 */
[----:B------:R-:W-:Y:S01]  /*0240*/  FSETP.GEU.AND P0, PT, R15, -126, PT ;  /* 0xc2fc00000f00780b */ /* 0x000fe20003f0e000 */
[----:B-----5:R-:W-:Y:S01]  /*0250*/  FMUL R17, R17, 1.4426950216293334961 ;  /* 0x3fb8aa3b11117820 */ /* 0x020fe20000400000 */
[----:B------:R-:W-:Y:S01]  /*0260*/  FSETP.GEU.AND P1, PT, R16, -126, PT ;  /* 0xc2fc00001000780b */ /* 0x000fe20003f2e000 */
[----:B------:R-:W-:-:S03]  /*0270*/  FMUL R18, R18, 1.4426950216293334961 ;  /* 0x3fb8aa3b12127820 */ /* 0x000fc60000400000 */
[----:B------:R-:W-:Y:S02]  /*0280*/  FSETP.GEU.AND P2, PT, R17, -126, PT ;  /* 0xc2fc00001100780b */ /* 0x000fe40003f4e000 */
[----:B------:R-:W-:-:S05]  /*0290*/  FSETP.GEU.AND P3, PT, R18, -126, PT ;  /* 0xc2fc00001200780b */ /* 0x000fca0003f6e000 */
[----:B------:R-:W-:Y:S02]  /*02a0*/  @!P0 FMUL R15, R15, 0.5 ;  /* 0x3f0000000f0f8820 */ /* 0x000fe40000400000 */
[----:B------:R-:W-:Y:S02]  /*02b0*/  @!P1 FMUL R16, R16, 0.5 ;  /* 0x3f00000010109820 */ /* 0x000fe40000400000 */
[----:B-1----:R-:W1:Y:S01]  /*02c0*/  MUFU.EX2 R2, R15 ;  /* 0x0000000f00027308 */ /* 0x002e620000000800 */
[----:B----4-:R-:W-:Y:S01]  /*02d0*/  FADD R11, R11, R10 ;  /* 0x0000000a0b0b7221 */ /* 0x010fe20000000000 */
[----:B------:R-:W-:-:S03]  /*02e0*/  @!P2 FMUL R17, R17, 0.5 ;  /* 0x3f0000001111a820 */ /* 0x000fc60000400000 */
[----:B------:R-:W-:Y:S01]  /*02f0*/  FADD R12, R11, R12 ;  /* 0x0000000c0b0c7221 */ /* 0x000fe20000000000 */
[----:B------:R-:W-:Y:S02]  /*0300*/  @!P3 FMUL R18, R18, 0.5 ;  /* 0x3f0000001212b820 */ /* 0x000fe40000400000 */
[----:B------:R-:W2:Y:S01]  /*0310*/  MUFU.EX2 R3, R16 ;  /* 0x0000001000037308 */ /* 0x000ea20000000800 */
[----:B------:R-:W-:Y:S01]  /*0320*/  FADD R12, R12, R13 ;  /* 0x0000000d0c0c7221 */ /* 0x000fe20000000000 */
[----:B-1----:R-:W-:-:S06]  /*0330*/  @!P0 FMUL R2, R2, R2 ;  /* 0x0000000202028220 */ /* 0x002fcc0000400000 */
[----:B------:R-:W1:Y:S01]  /*0340*/  MUFU.EX2 R5, R17 ;  /* 0x0000001100057308 */ /* 0x000e620000000800 */
[----:B------:R-:W-:Y:S01]  /*0350*/  FSETP.GT.AND P0, PT, |R12|, 8.50705917302346158658e+37, PT ;  /* 0x7e8000000c00780b */ /* 0x000fe20003f04200 */
[----:B--2---:R-:W-:-:S06]  /*0360*/  @!P1 FMUL R3, R3, R3 ;  /* 0x0000000303039220 */ /* 0x004fcc0000400000 */
[----:B0-----:R-:W0:Y:S01]  /*0370*/  MUFU.EX2 R7, R18 ;  /* 0x0000001200077308 */ /* 0x001e220000000800 */
[----:B------:R-:W-:Y:S01]  /*0380*/  FSETP.GEU.AND P1, PT, |R12|, 1.175494350822287508e-38, PT ;  /* 0x008000000c00780b */ /* 0x000fe20003f2e200 */
[----:B------:R-:W-:-:S04]  /*0390*/  FADD R2, R2, R3 ;  /* 0x0000000302027221 */ /* 0x000fc80000000000 */
[----:B------:R-:W-:Y:S01]  /*03a0*/  @P0 FMUL R12, R12, 0.25 ;  /* 0x3e8000000c0c0820 */ /* 0x000fe20000400000 */
[----:B-1----:R-:W-:Y:S01]  /*03b0*/  @!P2 FMUL R5, R5, R5 ;  /* 0x000000050505a220 */ /* 0x002fe20000400000 */
[----:B------:R-:W-:Y:S01]  /*03c0*/  @P0 FMUL R21, R21, 0.25 ;  /* 0x3e80000015150820 */ /* 0x000fe20000400000 */
[----:B------:R-:W-:Y:S02]  /*03d0*/  LOP3.LUT P0, RZ, R19, 0x10, RZ, 0xc0, !PT ;  /* 0x0000001013ff7812 */ /* 0x000fe4000780c0ff */
[----:B------:R-:W-:Y:S02]  /*03e0*/  FADD R2, R2, R5 ;  /* 0x0000000502027221 */ /* 0x000fe40000000000 */
[----:B------:R-:W-:Y:S01]  /*03f0*/  ISETP.LT.AND P0, PT, R0, 0x10, !P0 ;  /* 0x000000100000780c */ /* 0x000fe20004701270 */
[----:B------:R-:W-:Y:S01]  /*0400*/  @!P1 FMUL R12, R12, 16777216 ;  /* 0x4b8000000c0c9820 */ /* 0x000fe20000400000 */
[----:B0-----:R-:W-:Y:S01]  /*0410*/  @!P3 FMUL R7, R7, R7 ;  /* 0x000000070707b220 */ /* 0x001fe20000400000 */
[----:B------:R-:W-:-:S03]  /*0420*/  @!P1 FMUL R21, R21, 16777216 ;  /* 0x4b80000015159820 */ /* 0x000fc60000400000 */
[----:B------:R-:W-:Y:S01]  /*0430*/  FADD R2, R2, R7 ;  /* 0x0000000702027221 */ /* 0x000fe20000000000 */
[----:B------:R-:W-:Y:S01]  /*0440*/  HFMA2.MMA R7, -RZ, RZ, 1.5048828125, 33.21875 ;  /* 0x3e055027ff077435 */ /* 0x000fe200000001ff */
[----:B------:R-:W0:Y:S03]  /*0450*/  MUFU.RCP R12, R12 ;  /* 0x0000000c000c7308 */ /* 0x000e260000001000 */
[----:B------:R-:W-:-:S13]  /*0460*/  FSETP.GEU.AND P2, PT, R2, 1.175494350822287508e-38, PT ;  /* 0x008000000200780b */ /* 0x000fda0003f4e000 */
[----:B------:R-:W-:-:S05]  /*0470*/  @!P2 FMUL R2, R2, 8388608 ;  /* 0x4b0000000202a820 */ /* 0x000fca0000400000 */
[----:B------:R-:W-:Y:S02]  /*0480*/  IADD3 R3, R2, -0x3f2aaaab, RZ ;  /* 0xc0d5555502037810 */ /* 0x000fe40007ffe0ff */
[C---:B------:R-:W-:Y:S02]  /*0490*/  ISETP.GE.U32.AND P3, PT, R2.reuse, 0x7f800000, PT ;  /* 0x7f8000000200780c */ /* 0x040fe40003f66070 */
[----:B------:R-:W-:Y:S02]  /*04a0*/  LOP3.LUT R5, R3, 0xff800000, RZ, 0xc0, !PT ;  /* 0xff80000003057812 */ /* 0x000fe400078ec0ff */
[----:B------:R-:W-:Y:S02]  /*04b0*/  FSETP.NEU.AND P1, PT, R2, RZ, PT ;  /* 0x000000ff0200720b */ /* 0x000fe40003f2d000 */
[----:B------:R-:W-:Y:S02]  /*04c0*/  IADD3 R3, R2, -R5, RZ ;  /* 0x8000000502037210 */ /* 0x000fe40007ffe0ff */
[----:B------:R-:W-:-:S03]  /*04d0*/  I2FP.F32.S32 R4, R5 ;  /* 0x0000000500047245 */ /* 0x000fc60000201400 */
[----:B------:R-:W-:Y:S02]  /*04e0*/  FADD R6, R3, -1 ;  /* 0xbf80000003067421 */ /* 0x000fe40000000000 */
[----:B------:R-:W-:Y:S02]  /*04f0*/  @P3 MOV R5, 0x7f800000 ;  /* 0x7f80000000053802 */ /* 0x000fe40000000f00 */
[----:B------:R-:W-:-:S04]  /*0500*/  FFMA.FTZ R3, R6, -R7, 0.14084610342979431152 ;  /* 0x3e1039f606037423 */ /* 0x000fc80000010807 */
[----:B------:R-:W-:-:S04]  /*0510*/  FFMA.FTZ R3, R6, R3, -0.12148627638816833496 ;  /* 0xbdf8cdcc06037423 */ /* 0x000fc80000010003 */
[----:B------:R-:W-:-:S04]  /*0520*/  FFMA.FTZ R3, R6, R3, 0.13980610668659210205 ;  /* 0x3e0f295506037423 */ /* 0x000fc80000010003 */
[----:B------:R-:W-:-:S04]  /*0530*/  FFMA.FTZ R3, R6, R3, -0.16684235632419586182 ;  /* 0xbe2ad8b906037423 */ /* 0x000fc80000010003 */
[----:B------:R-:W-:-:S04]  /*0540*/  FFMA.FTZ R3, R6, R3, 0.20012299716472625732 ;  /* 0x3e4ced0b06037423 */ /* 0x000fc80000010003 */
[----:B------:R-:W-:-:S04]  /*0550*/  FFMA.FTZ R3, R6, R3, -0.24999669194221496582 ;  /* 0xbe7fff2206037423 */ /* 0x000fc80000010003 */
[----:B------:R-:W-:-:S04]  /*0560*/  FFMA.FTZ R3, R6, R3, 0.33333182334899902344 ;  /* 0x3eaaaa7806037423 */ /* 0x000fc80000010003 */
[----:B------:R-:W-:Y:S01]  /*0570*/  FFMA.FTZ R7, R6, R3, -0.5 ;  /* 0xbf00000006077423 */ /* 0x000fe20000010003 */
[----:B------:R-:W-:-:S03]  /*0580*/  FSEL R3, RZ, -23, P2 ;  /* 0xc1b80000ff037808 */ /* 0x000fc60001000000 */
[----:B------:R-:W-:Y:S02]  /*0590*/  FMUL R7, R6, R7 ;  /* 0x0000000706077220 */ /* 0x000fe40000400000 */
[----:B------:R-:W-:Y:S01]  /*05a0*/  FFMA.FTZ R3, R4, 1.1920928955078125e-07, R3 ;  /* 0x3400000004037823 */ /* 0x000fe20000010003 */
[----:B0-----:R-:W-:Y:S01]  /*05b0*/  FMUL R4, R12, R21 ;  /* 0x000000150c047220 */ /* 0x001fe20000400000 */
[----:B------:R-:W-:-:S03]  /*05c0*/  FFMA.FTZ R6, R6, R7, R6 ;  /* 0x0000000706067223 */ /* 0x000fc60000010006 */
[----:B------:R-:W-:Y:S01]  /*05d0*/  FADD R4, RZ, -R4 ;  /* 0x80000004ff047221 */ /* 0x000fe20000000000 */
[----:B------:R-:W-:Y:S01]  /*05e0*/  FFMA.FTZ R3, R3, 0.69314718246459960938, R6 ;  /* 0x3f31721803037823 */ /* 0x000fe20000010006 */
[----:B------:R-:W-:Y:S02]  /*05f0*/  @P3 FFMA.FTZ R3, R2, R5, +INF ;  /* 0x7f80000002033423 */ /* 0x000fe40000010005 */
[----:B------:R-:W-:-:S03]  /*0600*/  FADD R4, R4, 1 ;  /* 0x3f80000004047421 */ /* 0x000fc60000000000 */
[----:B------:R-:W-:Y:S01]  /*0610*/  FSEL R3, R3, -INF , P1 ;  /* 0xff80000003037808 */ /* 0x000fe20000800000 */
[----:B------:R-:W-:Y:S01]  /*0620*/  FMUL R4, R4, R4 ;  /* 0x0000000404047220 */ /* 0x000fe20000400000 */
[----:B------:R-:W-:-:S03]  /*0630*/  LEA R2, P1, R0, UR6, 0x2 ;  /* 0x0000000600027c11 */ /* 0x000fc6000f8210ff */
[----:B------:R-:W-:Y:S01]  /*0640*/  FADD R5, -R3, R14 ;  /* 0x0000000e03057221 */ /* 0x000fe20000000100 */
[----:B------:R-:W-:Y:S01]  /*0650*/  SHF.R.S32.HI R3, RZ, 0x1f, R0 ;  /* 0x0000001fff037819 */ /* 0x000fe20000011400 */
[----:B------:R-:W-:-:S03]  /*0660*/  FMUL R4, R4, -4 ;  /* 0xc080000004047820 */ /* 0x000fc60000400000 */
[----:B------:R-:W-:Y:S01]  /*0670*/  LEA.HI.X R3, R0, UR7, R3, 0x2, P1 ;  /* 0x0000000700037c11 */ /* 0x000fe200088f1403 */
[----:B------:R-:W-:Y:S01]  /*0680*/  FMUL R5, R4, R5 ;  /* 0x0000000504057220 */ /* 0x000fe20000400000 */
[----:B------:R-:W-:Y:S06]  /*0690*/  @!P0 EXIT ;  /* 0x000000000000894d */ /* 0x000fec0003800000 */
[----:B------:R-:W-:Y:S01]  /*06a0*/  STG.E desc[UR4][R2.64], R5 ;  /* 0x0000000502007986 */ /* 0x000fe2000c101904 */
[----:B------:R-:W-:Y:S05]  /*06b0*/  EXIT ;  /* 0x000000000000794d */ /* 0x000fea0003800000 */
.L_x_0:
[----:B------:R-:W-:-:S00]  /*06c0*/  BRA `(.L_x_0) ;  /* 0xfffffffc00fc7947 */ /* 0x000fc0000383ffff */
[----:B------:R-:W-:-:S00]  /*06d0*/  NOP ;  /* 0x0000000000007918 */ /* 0x000fc00000000000 */
        /* <DEDUP_REMOVED lines=10> */
.L_x_1:


//--------------------- .nv.global.init           --------------------------
	.section	.nv.global.init,"aw",@progbits
.nv.global.init:
	.type		_$_str,@object
	.size		_$_str,(.L_0 - _$_str)
_$_str:
        /*0000*/ 	.byte	0x5f, 0x5f, 0x43, 0x55, 0x44, 0x41, 0x5f, 0x46, 0x54, 0x5a, 0x00
.L_0:


//--------------------- .nv.constant0.triton_poi_fused__log_softmax__softmax_add_mul_neg_pow_1 --------------------------
	.section	.nv.constant0.triton_poi_fused__log_softmax__softmax_add_mul_neg_pow_1,"a",@progbits
	.sectionflags	@""
	.align	4
.nv.constant0.triton_poi_fused__log_softmax__softmax_add_mul_neg_pow_1:
	.zero		556
